//
// Generated by NVIDIA NVVM Compiler
//
// Compiler Build ID: CL-36424714
// Cuda compilation tools, release 13.0, V13.0.88
// Based on NVVM 20.0.0
//

.version 9.0
.target sm_100
.address_size 64

	// .globl	_Z12mandelKernelffffPiiiii

.visible .entry _Z12mandelKernelffffPiiiii(
	.param .f32 _Z12mandelKernelffffPiiiii_param_0,
	.param .f32 _Z12mandelKernelffffPiiiii_param_1,
	.param .f32 _Z12mandelKernelffffPiiiii_param_2,
	.param .f32 _Z12mandelKernelffffPiiiii_param_3,
	.param .u64 .ptr .align 1 _Z12mandelKernelffffPiiiii_param_4,
	.param .u32 _Z12mandelKernelffffPiiiii_param_5,
	.param .u32 _Z12mandelKernelffffPiiiii_param_6,
	.param .u32 _Z12mandelKernelffffPiiiii_param_7,
	.param .u32 _Z12mandelKernelffffPiiiii_param_8
)
{
	.reg .pred 	%p<11>;
	.reg .b32 	%r<46>;
	.reg .b32 	%f<26>;
	.reg .b64 	%rd<7>;

	ld.param.f32 	%f15, [_Z12mandelKernelffffPiiiii_param_0];
	ld.param.f32 	%f16, [_Z12mandelKernelffffPiiiii_param_1];
	ld.param.f32 	%f13, [_Z12mandelKernelffffPiiiii_param_2];
	ld.param.f32 	%f14, [_Z12mandelKernelffffPiiiii_param_3];
	ld.param.u64 	%rd2, [_Z12mandelKernelffffPiiiii_param_4];
	ld.param.u32 	%r21, [_Z12mandelKernelffffPiiiii_param_5];
	ld.param.u32 	%r22, [_Z12mandelKernelffffPiiiii_param_6];
	ld.param.u32 	%r23, [_Z12mandelKernelffffPiiiii_param_7];
	ld.param.u32 	%r24, [_Z12mandelKernelffffPiiiii_param_8];
	cvta.to.global.u64 	%rd1, %rd2;
	mov.u32 	%r25, %ntid.x;
	mov.u32 	%r26, %nctaid.x;
	mul.lo.s32 	%r1, %r25, %r26;
	mov.u32 	%r27, %ntid.y;
	mov.u32 	%r28, %nctaid.y;
	mul.lo.s32 	%r2, %r27, %r28;
	mov.u32 	%r29, %ctaid.x;
	mov.u32 	%r30, %tid.x;
	mad.lo.s32 	%r3, %r29, %r25, %r30;
	mov.u32 	%r31, %ctaid.y;
	mov.u32 	%r32, %tid.y;
	mad.lo.s32 	%r39, %r31, %r27, %r32;
	sub.f32 	%f1, %f15, %f13;
	sub.f32 	%f2, %f16, %f14;
	setp.ge.s32 	%p1, %r39, %r22;
	@%p1 bra 	$L__BB0_14;
	setp.gt.s32 	%p2, %r23, 0;
	@%p2 bra 	$L__BB0_2;
	bra.uni 	$L__BB0_10;
$L__BB0_2:
	neg.s32 	%r5, %r23;
	cvt.rn.f32.s32 	%f17, %r22;
	div.rn.f32 	%f3, %f2, %f17;
	cvt.rn.f32.s32 	%f18, %r21;
	div.rn.f32 	%f4, %f1, %f18;
$L__BB0_3:
	setp.lt.s32 	%p6, %r3, %r21;
	@%p6 bra 	$L__BB0_5;
$L__BB0_4:
	add.s32 	%r39, %r39, %r2;
	setp.lt.s32 	%p10, %r39, %r22;
	@%p10 bra 	$L__BB0_3;
	bra.uni 	$L__BB0_14;
$L__BB0_5:
	cvt.rn.f32.u32 	%f19, %r39;
	fma.rn.f32 	%f5, %f3, %f19, %f14;
	mul.lo.s32 	%r36, %r39, %r24;
	shr.s32 	%r8, %r36, 2;
	mov.u32 	%r40, %r3;
$L__BB0_6:
	cvt.rn.f32.s32 	%f20, %r40;
	fma.rn.f32 	%f6, %f4, %f20, %f13;
	mov.b32 	%r42, 0;
	mov.u32 	%r41, %r5;
	mov.f32 	%f24, %f5;
	mov.f32 	%f25, %f6;
$L__BB0_7:
	mul.f32 	%f9, %f25, %f25;
	mul.f32 	%f10, %f24, %f24;
	add.f32 	%f21, %f9, %f10;
	setp.gt.f32 	%p7, %f21, 0f40800000;
	mov.u32 	%r43, %r42;
	@%p7 bra 	$L__BB0_9;
	sub.f32 	%f22, %f9, %f10;
	add.f32 	%f23, %f25, %f25;
	add.f32 	%f25, %f6, %f22;
	fma.rn.f32 	%f24, %f23, %f24, %f5;
	add.s32 	%r42, %r42, 1;
	add.s32 	%r41, %r41, 1;
	setp.ne.s32 	%p8, %r41, 0;
	mov.u32 	%r43, %r23;
	@%p8 bra 	$L__BB0_7;
$L__BB0_9:
	add.s32 	%r38, %r40, %r8;
	mul.wide.s32 	%rd5, %r38, 4;
	add.s64 	%rd6, %rd1, %rd5;
	st.global.u32 	[%rd6], %r43;
	add.s32 	%r40, %r40, %r1;
	setp.lt.s32 	%p9, %r40, %r21;
	@%p9 bra 	$L__BB0_6;
	bra.uni 	$L__BB0_4;
$L__BB0_10:
	setp.ge.s32 	%p3, %r3, %r21;
	@%p3 bra 	$L__BB0_13;
	mul.lo.s32 	%r33, %r39, %r24;
	shr.s32 	%r17, %r33, 2;
	mov.u32 	%r45, %r3;
$L__BB0_12:
	add.s32 	%r34, %r45, %r17;
	mul.wide.s32 	%rd3, %r34, 4;
	add.s64 	%rd4, %rd1, %rd3;
	mov.b32 	%r35, 0;
	st.global.u32 	[%rd4], %r35;
	add.s32 	%r45, %r45, %r1;
	setp.lt.s32 	%p4, %r45, %r21;
	@%p4 bra 	$L__BB0_12;
$L__BB0_13:
	add.s32 	%r39, %r39, %r2;
	setp.lt.s32 	%p5, %r39, %r22;
	@%p5 bra 	$L__BB0_10;
$L__BB0_14:
	ret;

}


// ===== COMPILED SASS (sm_100) =====

	.target	sm_100

	.elftype	@"ET_EXEC"


//--------------------- .note.nv.tkinfo           --------------------------
	.section	.note.nv.tkinfo,"",@"SHT_NOTE"
	.sectionflags	@"SHF_NOTE_NV_TKINFO"
	.tkinfo
        /*0018*/ 	.word	0x00000002
        /*0030*/ 	.string	""
        /*0030*/ 	.string	"ptxas"
        /*0030*/ 	.string	"Cuda compilation tools, release 13.0, V13.0.88"
        /*0030*/ 	.string	"Build cuda_13.0.r13.0/compiler.36424714_0"
        /*0030*/ 	.string	"-arch sm_100 -m 64 "



//--------------------- .note.nv.cuinfo           --------------------------
	.section	.note.nv.cuinfo,"",@"SHT_NOTE"
	.sectionflags	@"SHF_NOTE_NV_CUINFO"
        /*0018*/ 	.short	0x0002
        /*001a*/ 	.short	0x0064
        /*001c*/ 	.short	0x0082
	.zero		2


//--------------------- .nv.info                  --------------------------
	.section	.nv.info,"",@"SHT_CUDA_INFO"
	.align	4


	//----- nvinfo : EIATTR_REGCOUNT
	.align		4
        /*0000*/ 	.byte	0x04, 0x2f
        /*0002*/ 	.short	(.L_1 - .L_0)
	.align		4
.L_0:
        /*0004*/ 	.word	index@(_Z12mandelKernelffffPiiiii)
        /*0008*/ 	.word	0x00000014


	//----- nvinfo : EIATTR_FRAME_SIZE
	.align		4
.L_1:
        /*000c*/ 	.byte	0x04, 0x11
        /*000e*/ 	.short	(.L_3 - .L_2)
	.align		4
.L_2:
        /*0010*/ 	.word	index@($__internal_0_$__cuda_sm3x_div_rn_noftz_f32_slowpath)
        /*0014*/ 	.word	0x00000000


	//----- nvinfo : EIATTR_FRAME_SIZE
	.align		4
.L_3:
        /*0018*/ 	.byte	0x04, 0x11
        /*001a*/ 	.short	(.L_5 - .L_4)
	.align		4
.L_4:
        /*001c*/ 	.word	index@(_Z12mandelKernelffffPiiiii)
        /*0020*/ 	.word	0x00000000


	//----- nvinfo : EIATTR_MIN_STACK_SIZE
	.align		4
.L_5:
        /*0024*/ 	.byte	0x04, 0x12
        /*0026*/ 	.short	(.L_7 - .L_6)
	.align		4
.L_6:
        /*0028*/ 	.word	index@(_Z12mandelKernelffffPiiiii)
        /*002c*/ 	.word	0x00000000
.L_7:


//--------------------- .nv.compat                --------------------------
	.section	.nv.compat,"",@"SHT_CUDA_COMPAT_INFO"
	.align	4
        /*0000*/ 	.byte	0x02, 0x09, 0x00, 0x00, 0x02, 0x02, 0x01, 0x00, 0x02, 0x05, 0x05, 0x00, 0x03, 0x07, 0x01, 0x01
        /*0010*/ 	.byte	0x02, 0x03, 0x00, 0x00, 0x02, 0x06, 0x01, 0x00, 0x04, 0x0b, 0x08, 0x00, 0x01, 0x00, 0x00, 0x00
        /*0020*/ 	.byte	0x00, 0x00, 0x00, 0x00


//--------------------- .nv.info._Z12mandelKernelffffPiiiii --------------------------
	.section	.nv.info._Z12mandelKernelffffPiiiii,"",@"SHT_CUDA_INFO"
	.sectionflags	@""
	.align	4


	//----- nvinfo : EIATTR_CUDA_API_VERSION
	.align		4
        /*0000*/ 	.byte	0x04, 0x37
        /*0002*/ 	.short	(.L_9 - .L_8)
.L_8:
        /*0004*/ 	.word	0x00000082


	//----- nvinfo : EIATTR_KPARAM_INFO
	.align		4
.L_9:
        /*0008*/ 	.byte	0x04, 0x17
        /*000a*/ 	.short	(.L_11 - .L_10)
.L_10:
        /*000c*/ 	.word	0x00000000
        /*0010*/ 	.short	0x0008
        /*0012*/ 	.short	0x0024
        /*0014*/ 	.byte	0x00, 0xf0, 0x11, 0x00


	//----- nvinfo : EIATTR_KPARAM_INFO
	.align		4
.L_11:
        /*0018*/ 	.byte	0x04, 0x17
        /*001a*/ 	.short	(.L_13 - .L_12)
.L_12:
        /*001c*/ 	.word	0x00000000
        /*0020*/ 	.short	0x0007
        /*0022*/ 	.short	0x0020
        /*0024*/ 	.byte	0x00, 0xf0, 0x11, 0x00


	//----- nvinfo : EIATTR_KPARAM_INFO
	.align		4
.L_13:
        /*0028*/ 	.byte	0x04, 0x17
        /*002a*/ 	.short	(.L_15 - .L_14)
.L_14:
        /*002c*/ 	.word	0x00000000
        /*0030*/ 	.short	0x0006
        /*0032*/ 	.short	0x001c
        /*0034*/ 	.byte	0x00, 0xf0, 0x11, 0x00


	//----- nvinfo : EIATTR_KPARAM_INFO
	.align		4
.L_15:
        /*0038*/ 	.byte	0x04, 0x17
        /*003a*/ 	.short	(.L_17 - .L_16)
.L_16:
        /*003c*/ 	.word	0x00000000
        /*0040*/ 	.short	0x0005
        /*0042*/ 	.short	0x0018
        /*0044*/ 	.byte	0x00, 0xf0, 0x11, 0x00


	//----- nvinfo : EIATTR_KPARAM_INFO
	.align		4
.L_17:
        /*0048*/ 	.byte	0x04, 0x17
        /*004a*/ 	.short	(.L_19 - .L_18)
.L_18:
        /*004c*/ 	.word	0x00000000
        /*0050*/ 	.short	0x0004
        /*0052*/ 	.short	0x0010
        /*0054*/ 	.byte	0x00, 0xf5, 0x21, 0x00


	//----- nvinfo : EIATTR_KPARAM_INFO
	.align		4
.L_19:
        /*0058*/ 	.byte	0x04, 0x17
        /*005a*/ 	.short	(.L_21 - .L_20)
.L_20:
        /*005c*/ 	.word	0x00000000
        /*0060*/ 	.short	0x0003
        /*0062*/ 	.short	0x000c
        /*0064*/ 	.byte	0x00, 0xf0, 0x11, 0x00


	//----- nvinfo : EIATTR_KPARAM_INFO
	.align		4
.L_21:
        /*0068*/ 	.byte	0x04, 0x17
        /*006a*/ 	.short	(.L_23 - .L_22)
.L_22:
        /*006c*/ 	.word	0x00000000
        /*0070*/ 	.short	0x0002
        /*0072*/ 	.short	0x0008
        /*0074*/ 	.byte	0x00, 0xf0, 0x11, 0x00


	//----- nvinfo : EIATTR_KPARAM_INFO
	.align		4
.L_23:
        /*0078*/ 	.byte	0x04, 0x17
        /*007a*/ 	.short	(.L_25 - .L_24)
.L_24:
        /*007c*/ 	.word	0x00000000
        /*0080*/ 	.short	0x0001
        /*0082*/ 	.short	0x0004
        /*0084*/ 	.byte	0x00, 0xf0, 0x11, 0x00


	//----- nvinfo : EIATTR_KPARAM_INFO
	.align		4
.L_25:
        /*0088*/ 	.byte	0x04, 0x17
        /*008a*/ 	.short	(.L_27 - .L_26)
.L_26:
        /*008c*/ 	.word	0x00000000
        /*0090*/ 	.short	0x0000
        /*0092*/ 	.short	0x0000
        /*0094*/ 	.byte	0x00, 0xf0, 0x11, 0x00


	//----- nvinfo : EIATTR_SPARSE_MMA_MASK
	.align		4
.L_27:
        /*0098*/ 	.byte	0x03, 0x50
        /*009a*/ 	.short	0x0000


	//----- nvinfo : EIATTR_MAXREG_COUNT
	.align		4
        /*009c*/ 	.byte	0x03, 0x1b
        /*009e*/ 	.short	0x00ff


	//----- nvinfo : EIATTR_MERCURY_ISA_VERSION
	.align		4
        /*00a0*/ 	.byte	0x03, 0x5f
        /*00a2*/ 	.short	0x0101


	//----- nvinfo : EIATTR_VRC_CTA_INIT_COUNT
	.align		4
        /*00a4*/ 	.byte	0x02, 0x4a
	.zero		1
	.zero		1


	//----- nvinfo : EIATTR_EXIT_INSTR_OFFSETS
	.align		4
        /*00a8*/ 	.byte	0x04, 0x1c
        /*00aa*/ 	.short	(.L_29 - .L_28)


	//   ....[0]....
.L_28:
        /*00ac*/ 	.word	0x000000f0


	//   ....[1]....
        /*00b0*/ 	.word	0x000002a0


	//   ....[2]....
        /*00b4*/ 	.word	0x000007a0


	//----- nvinfo : EIATTR_CRS_STACK_SIZE
	.align		4
.L_29:
        /*00b8*/ 	.byte	0x04, 0x1e
        /*00ba*/ 	.short	(.L_31 - .L_30)
.L_30:
        /*00bc*/ 	.word	0x00000000


	//----- nvinfo : EIATTR_CBANK_PARAM_SIZE
	.align		4
.L_31:
        /*00c0*/ 	.byte	0x03, 0x19
        /*00c2*/ 	.short	0x0028


	//----- nvinfo : EIATTR_PARAM_CBANK
	.align		4
        /*00c4*/ 	.byte	0x04, 0x0a
        /*00c6*/ 	.short	(.L_33 - .L_32)
	.align		4
.L_32:
        /*00c8*/ 	.word	index@(.nv.constant0._Z12mandelKernelffffPiiiii)
        /*00cc*/ 	.short	0x0380
        /*00ce*/ 	.short	0x0028


	//----- nvinfo : EIATTR_SW_WAR
	.align		4
.L_33:
        /*00d0*/ 	.byte	0x04, 0x36
        /*00d2*/ 	.short	(.L_35 - .L_34)
.L_34:
        /*00d4*/ 	.word	0x00000008
.L_35:


//--------------------- .nv.callgraph             --------------------------
	.section	.nv.callgraph,"",@"SHT_CUDA_CALLGRAPH"
	.align	4
	.sectionentsize	8
	.align		4
        /*0000*/ 	.word	0x00000000
	.align		4
        /*0004*/ 	.word	0xffffffff
	.align		4
        /*0008*/ 	.word	0x00000000
	.align		4
        /*000c*/ 	.word	0xfffffffe
	.align		4
        /*0010*/ 	.word	0x00000000
	.align		4
        /*0014*/ 	.word	0xfffffffd
	.align		4
        /*0018*/ 	.word	0x00000000
	.align		4
        /*001c*/ 	.word	0xfffffffc


//--------------------- .text._Z12mandelKernelffffPiiiii --------------------------
	.section	.text._Z12mandelKernelffffPiiiii,"ax",@progbits
	.align	128
        .global         _Z12mandelKernelffffPiiiii
        .type           _Z12mandelKernelffffPiiiii,@function
        .size           _Z12mandelKernelffffPiiiii,(.L_x_22 - _Z12mandelKernelffffPiiiii)
        .other          _Z12mandelKernelffffPiiiii,@"STO_CUDA_ENTRY STV_DEFAULT"
_Z12mandelKernelffffPiiiii:
.text._Z12mandelKernelffffPiiiii:
[----:B------:R-:W-:Y:S01]  /*0000*/  LDC R1, c[0x0][0x37c] ;  /* 0x0000df00ff017b82 */ /* 0x000fe20000000800 */
[----:B------:R-:W0:Y:S01]  /*0010*/  S2R R4, SR_CTAID.Y ;  /* 0x0000000000047919 */ /* 0x000e220000002600 */
[----:B------:R-:W1:Y:S01]  /*0020*/  LDCU UR7, c[0x0][0x360] ;  /* 0x00006c00ff0777ac */ /* 0x000e620008000800 */
[----:B------:R-:W0:Y:S01]  /*0030*/  S2R R5, SR_TID.Y ;  /* 0x0000000000057919 */ /* 0x000e220000002200 */
[----:B------:R-:W1:Y:S01]  /*0040*/  LDCU UR4, c[0x0][0x370] ;  /* 0x00006e00ff0477ac */ /* 0x000e620008000800 */
[----:B------:R-:W2:Y:S01]  /*0050*/  S2R R2, SR_CTAID.X ;  /* 0x0000000000027919 */ /* 0x000ea20000002500 */
[----:B------:R-:W0:Y:S01]  /*0060*/  LDCU UR5, c[0x0][0x364] ;  /* 0x00006c80ff0577ac */ /* 0x000e220008000800 */
[----:B------:R-:W2:Y:S01]  /*0070*/  S2R R3, SR_TID.X ;  /* 0x0000000000037919 */ /* 0x000ea20000002100 */
[----:B------:R-:W3:Y:S01]  /*0080*/  LDCU UR10, c[0x0][0x39c] ;  /* 0x00007380ff0a77ac */ /* 0x000ee20008000800 */
[----:B------:R-:W4:Y:S01]  /*0090*/  LDCU UR6, c[0x0][0x374] ;  /* 0x00006e80ff0677ac */ /* 0x000f220008000800 */
[----:B-1----:R-:W-:Y:S01]  /*00a0*/  UIMAD UR4, UR7, UR4, URZ ;  /* 0x00000004070472a4 */ /* 0x002fe2000f8e02ff */
[----:B0-----:R-:W-:Y:S01]  /*00b0*/  IMAD R4, R4, UR5, R5 ;  /* 0x0000000504047c24 */ /* 0x001fe2000f8e0205 */
[----:B----4-:R-:W-:-:S04]  /*00c0*/  UIMAD UR5, UR5, UR6, URZ ;  /* 0x00000006050572a4 */ /* 0x010fc8000f8e02ff */
[----:B---3--:R-:W-:Y:S01]  /*00d0*/  ISETP.GE.AND P0, PT, R4, UR10, PT ;  /* 0x0000000a04007c0c */ /* 0x008fe2000bf06270 */
[----:B--2---:R-:W-:-:S12]  /*00e0*/  IMAD R2, R2, UR7, R3 ;  /* 0x0000000702027c24 */ /* 0x004fd8000f8e0203 */
[----:B------:R-:W-:Y:S05]  /*00f0*/  @P0 EXIT ;  /* 0x000000000000094d */ /* 0x000fea0003800000 */
[----:B------:R-:W0:Y:S01]  /*0100*/  LDCU UR6, c[0x0][0x3a0] ;  /* 0x00007400ff0677ac */ /* 0x000e220008000800 */
[----:B------:R-:W1:Y:S01]  /*0110*/  LDC R8, c[0x0][0x38c] ;  /* 0x0000e300ff087b82 */ /* 0x000e620000000800 */
[----:B------:R-:W1:Y:S01]  /*0120*/  LDCU UR7, c[0x0][0x384] ;  /* 0x00007080ff0777ac */ /* 0x000e620008000800 */
[----:B------:R-:W2:Y:S01]  /*0130*/  LDCU.64 UR8, c[0x0][0x358] ;  /* 0x00006b00ff0877ac */ /* 0x000ea20008000a00 */
[----:B0-----:R-:W-:Y:S01]  /*0140*/  UISETP.GT.AND UP0, UPT, UR6, URZ, UPT ;  /* 0x000000ff0600728c */ /* 0x001fe2000bf04270 */
[----:B-1----:R-:W-:-:S08]  /*0150*/  FADD R8, -R8, UR7 ;  /* 0x0000000708087e21 */ /* 0x002fd00008000100 */
[----:B--2---:R-:W-:Y:S05]  /*0160*/  BRA.U UP0, `(.L_x_0) ;  /* 0x0000000100507547 */ /* 0x004fea000b800000 */
.L_x_4:
[----:B------:R-:W0:Y:S01]  /*0170*/  LDC R3, c[0x0][0x398] ;  /* 0x0000e600ff037b82 */ /* 0x000e220000000800 */
[----:B------:R-:W-:Y:S01]  /*0180*/  BSSY.RECONVERGENT B0, `(.L_x_1) ;  /* 0x000000d000007945 */ /* 0x000fe20003800200 */
[----:B0-----:R-:W-:-:S13]  /*0190*/  ISETP.GE.AND P0, PT, R2, R3, PT ;  /* 0x000000030200720c */ /* 0x001fda0003f06270 */
[----:B-1----:R-:W-:Y:S05]  /*01a0*/  @P0 BRA `(.L_x_2) ;  /* 0x0000000000280947 */ /* 0x002fea0003800000 */
[----:B------:R-:W0:Y:S01]  /*01b0*/  LDC.64 R8, c[0x0][0x390] ;  /* 0x0000e400ff087b82 */ /* 0x000e220000000a00 */
[----:B------:R-:W1:Y:S01]  /*01c0*/  LDCU UR6, c[0x0][0x3a4] ;  /* 0x00007480ff0677ac */ /* 0x000e620008000800 */
[----:B------:R-:W-:Y:S02]  /*01d0*/  IMAD.MOV.U32 R0, RZ, RZ, R2 ;  /* 0x000000ffff007224 */ /* 0x000fe400078e0002 */
[----:B-1----:R-:W-:-:S07]  /*01e0*/  IMAD R5, R4, UR6, RZ ;  /* 0x0000000604057c24 */ /* 0x002fce000f8e02ff */
.L_x_3:
[----:B-1----:R-:W-:Y:S01]  /*01f0*/  LEA.HI.SX32 R7, R5, R0, 0x1e ;  /* 0x0000000005077211 */ /* 0x002fe200078ff2ff */
[----:B------:R-:W-:-:S04]  /*0200*/  VIADD R0, R0, UR4 ;  /* 0x0000000400007c36 */ /* 0x000fc80008000000 */
[----:B0-----:R-:W-:Y:S01]  /*0210*/  IMAD.WIDE R6, R7, 0x4, R8 ;  /* 0x0000000407067825 */ /* 0x001fe200078e0208 */
[----:B------:R-:W-:-:S04]  /*0220*/  ISETP.GE.AND P0, PT, R0, R3, PT ;  /* 0x000000030000720c */ /* 0x000fc80003f06270 */
[----:B------:R1:W-:Y:S09]  /*0230*/  STG.E desc[UR8][R6.64], RZ ;  /* 0x000000ff06007986 */ /* 0x0003f2000c101908 */
[----:B------:R-:W-:Y:S05]  /*0240*/  @!P0 BRA `(.L_x_3) ;  /* 0xfffffffc00e88947 */ /* 0x000fea000383ffff */
.L_x_2:
[----:B------:R-:W-:Y:S05]  /*0250*/  BSYNC.RECONVERGENT B0 ;  /* 0x0000000000007941 */ /* 0x000fea0003800200 */
.L_x_1:
[----:B------:R-:W0:Y:S01]  /*0260*/  LDCU UR6, c[0x0][0x39c] ;  /* 0x00007380ff0677ac */ /* 0x000e220008000800 */
[----:B------:R-:W-:-:S05]  /*0270*/  VIADD R4, R4, UR5 ;  /* 0x0000000504047c36 */ /* 0x000fca0008000000 */
[----:B0-----:R-:W-:-:S13]  /*0280*/  ISETP.GE.AND P0, PT, R4, UR6, PT ;  /* 0x0000000604007c0c */ /* 0x001fda000bf06270 */
[----:B------:R-:W-:Y:S05]  /*0290*/  @!P0 BRA `(.L_x_4) ;  /* 0xfffffffc00b48947 */ /* 0x000fea000383ffff */
[----:B------:R-:W-:Y:S05]  /*02a0*/  EXIT ;  /* 0x000000000000794d */ /* 0x000fea0003800000 */
.L_x_0:
[----:B------:R-:W-:Y:S01]  /*02b0*/  I2FP.F32.S32 R3, UR10 ;  /* 0x0000000a00037c45 */ /* 0x000fe20008201400 */
[----:B------:R-:W0:Y:S01]  /*02c0*/  LDC R7, c[0x0][0x388] ;  /* 0x0000e200ff077b82 */ /* 0x000e220000000800 */
[----:B------:R-:W0:Y:S02]  /*02d0*/  LDCU UR6, c[0x0][0x380] ;  /* 0x00007000ff0677ac */ /* 0x000e240008000800 */
[----:B------:R-:W1:Y:S08]  /*02e0*/  MUFU.RCP R0, R3 ;  /* 0x0000000300007308 */ /* 0x000e700000001000 */
[----:B------:R-:W2:Y:S01]  /*02f0*/  FCHK P0, R8, R3 ;  /* 0x0000000308007302 */ /* 0x000ea20000000000 */
[----:B-1----:R-:W-:-:S04]  /*0300*/  FFMA R5, -R3, R0, 1 ;  /* 0x3f80000003057423 */ /* 0x002fc80000000100 */
[----:B------:R-:W-:Y:S01]  /*0310*/  FFMA R0, R0, R5, R0 ;  /* 0x0000000500007223 */ /* 0x000fe20000000000 */
[----:B0-----:R-:W-:-:S03]  /*0320*/  FADD R7, -R7, UR6 ;  /* 0x0000000607077e21 */ /* 0x001fc60008000100 */
[----:B------:R-:W-:-:S04]  /*0330*/  FFMA R5, R0, R8, RZ ;  /* 0x0000000800057223 */ /* 0x000fc800000000ff */
[----:B------:R-:W-:-:S04]  /*0340*/  FFMA R6, -R3, R5, R8 ;  /* 0x0000000503067223 */ /* 0x000fc80000000108 */
[----:B------:R-:W-:Y:S01]  /*0350*/  FFMA R5, R0, R6, R5 ;  /* 0x0000000600057223 */ /* 0x000fe20000000005 */
[----:B--2---:R-:W-:Y:S06]  /*0360*/  @!P0 BRA `(.L_x_5) ;  /* 0x0000000000108947 */ /* 0x004fec0003800000 */
[----:B------:R-:W-:Y:S01]  /*0370*/  IMAD.MOV.U32 R0, RZ, RZ, R8 ;  /* 0x000000ffff007224 */ /* 0x000fe200078e0008 */
[----:B------:R-:W-:-:S07]  /*0380*/  MOV R6, 0x3a0 ;  /* 0x000003a000067802 */ /* 0x000fce0000000f00 */
[----:B------:R-:W-:Y:S05]  /*0390*/  CALL.REL.NOINC `($__internal_0_$__cuda_sm3x_div_rn_noftz_f32_slowpath) ;  /* 0x0000000400047944 */ /* 0x000fea0003c00000 */
[----:B------:R-:W-:-:S07]  /*03a0*/  MOV R5, R0 ;  /* 0x0000000000057202 */ /* 0x000fce0000000f00 */
.L_x_5:
[----:B------:R-:W0:Y:S02]  /*03b0*/  LDCU UR6, c[0x0][0x398] ;  /* 0x00007300ff0677ac */ /* 0x000e240008000800 */
[----:B0-----:R-:W-:Y:S01]  /*03c0*/  I2FP.F32.S32 R3, UR6 ;  /* 0x0000000600037c45 */ /* 0x001fe20008201400 */
[----:B------:R-:W0:Y:S03]  /*03d0*/  LDCU UR6, c[0x0][0x3a0] ;  /* 0x00007400ff0677ac */ /* 0x000e260008000800 */
[----:B------:R-:W1:Y:S08]  /*03e0*/  MUFU.RCP R0, R3 ;  /* 0x0000000300007308 */ /* 0x000e700000001000 */
[----:B------:R-:W2:Y:S01]  /*03f0*/  FCHK P0, R7, R3 ;  /* 0x0000000307007302 */ /* 0x000ea20000000000 */
[----:B0-----:R-:W-:Y:S01]  /*0400*/  UIADD3 UR6, UPT, UPT, -UR6, URZ, URZ ;  /* 0x000000ff06067290 */ /* 0x001fe2000fffe1ff */
[----:B-1----:R-:W-:-:S04]  /*0410*/  FFMA R9, -R3, R0, 1 ;  /* 0x3f80000003097423 */ /* 0x002fc80000000100 */
[----:B------:R-:W-:-:S04]  /*0420*/  FFMA R0, R0, R9, R0 ;  /* 0x0000000900007223 */ /* 0x000fc80000000000 */
[----:B------:R-:W-:-:S04]  /*0430*/  FFMA R6, R0, R7, RZ ;  /* 0x0000000700067223 */ /* 0x000fc800000000ff */
[----:B------:R-:W-:-:S04]  /*0440*/  FFMA R9, -R3, R6, R7 ;  /* 0x0000000603097223 */ /* 0x000fc80000000107 */
[----:B------:R-:W-:Y:S01]  /*0450*/  FFMA R0, R0, R9, R6 ;  /* 0x0000000900007223 */ /* 0x000fe20000000006 */
[----:B--2---:R-:W-:Y:S06]  /*0460*/  @!P0 BRA `(.L_x_6) ;  /* 0x00000000000c8947 */ /* 0x004fec0003800000 */
[----:B------:R-:W-:Y:S01]  /*0470*/  IMAD.MOV.U32 R0, RZ, RZ, R7 ;  /* 0x000000ffff007224 */ /* 0x000fe200078e0007 */
[----:B------:R-:W-:-:S07]  /*0480*/  MOV R6, 0x4a0 ;  /* 0x000004a000067802 */ /* 0x000fce0000000f00 */
[----:B------:R-:W-:Y:S05]  /*0490*/  CALL.REL.NOINC `($__internal_0_$__cuda_sm3x_div_rn_noftz_f32_slowpath) ;  /* 0x0000000000c47944 */ /* 0x000fea0003c00000 */
.L_x_6:
[----:B0-----:R-:W0:Y:S01]  /*04a0*/  LDCU UR7, c[0x0][0x398] ;  /* 0x00007300ff0777ac */ /* 0x001e220008000800 */
[----:B------:R-:W-:Y:S01]  /*04b0*/  BSSY.RECONVERGENT B0, `(.L_x_7) ;  /* 0x000002a000007945 */ /* 0x000fe20003800200 */
[----:B0-----:R-:W-:-:S13]  /*04c0*/  ISETP.GE.AND P0, PT, R2, UR7, PT ;  /* 0x0000000702007c0c */ /* 0x001fda000bf06270 */
[----:B-1----:R-:W-:Y:S05]  /*04d0*/  @P0 BRA `(.L_x_8) ;  /* 0x00000000009c0947 */ /* 0x002fea0003800000 */
[----:B------:R-:W0:Y:S01]  /*04e0*/  LDCU UR7, c[0x0][0x38c] ;  /* 0x00007180ff0777ac */ /* 0x000e220008000800 */
[----:B------:R-:W-:Y:S01]  /*04f0*/  I2FP.F32.U32 R6, R4 ;  /* 0x0000000400067245 */ /* 0x000fe20000201000 */
[----:B------:R-:W-:Y:S01]  /*0500*/  IMAD.MOV.U32 R3, RZ, RZ, R2 ;  /* 0x000000ffff037224 */ /* 0x000fe200078e0002 */
[----:B------:R-:W1:Y:S03]  /*0510*/  LDCU UR10, c[0x0][0x3a4] ;  /* 0x00007480ff0a77ac */ /* 0x000e660008000800 */
[----:B0-----:R-:W-:Y:S01]  /*0520*/  FFMA R13, R6, R5, UR7 ;  /* 0x00000007060d7e23 */ /* 0x001fe20008000005 */
[----:B-1----:R-:W-:-:S07]  /*0530*/  IMAD R12, R4, UR10, RZ ;  /* 0x0000000a040c7c24 */ /* 0x002fce000f8e02ff */
.L_x_12:
[----:B0-----:R-:W0:Y:S01]  /*0540*/  LDCU UR7, c[0x0][0x388] ;  /* 0x00007100ff0777ac */ /* 0x001e220008000800 */
[----:B-1----:R-:W1:Y:S01]  /*0550*/  LDC R16, c[0x0][0x3a0] ;  /* 0x0000e800ff107b82 */ /* 0x002e620000000800 */
[----:B------:R-:W-:Y:S01]  /*0560*/  I2FP.F32.S32 R7, R3 ;  /* 0x0000000300077245 */ /* 0x000fe20000201400 */
[----:B------:R-:W-:Y:S01]  /*0570*/  BSSY.RECONVERGENT B1, `(.L_x_9) ;  /* 0x0000015000017945 */ /* 0x000fe20003800200 */
[----:B------:R-:W-:Y:S02]  /*0580*/  IMAD.MOV.U32 R6, RZ, RZ, RZ ;  /* 0x000000ffff067224 */ /* 0x000fe400078e00ff */
[----:B------:R-:W-:Y:S02]  /*0590*/  IMAD.U32 R17, RZ, RZ, UR6 ;  /* 0x00000006ff117e24 */ /* 0x000fe4000f8e00ff */
[----:B0-----:R-:W-:Y:S01]  /*05a0*/  FFMA R11, R0, R7, UR7 ;  /* 0x00000007000b7e23 */ /* 0x001fe20008000007 */
[----:B------:R-:W-:-:S03]  /*05b0*/  MOV R7, R13 ;  /* 0x0000000d00077202 */ /* 0x000fc60000000f00 */
[----:B------:R-:W-:-:S07]  /*05c0*/  IMAD.MOV.U32 R8, RZ, RZ, R11 ;  /* 0x000000ffff087224 */ /* 0x000fce00078e000b */
.L_x_11:
[----:B------:R-:W-:Y:S01]  /*05d0*/  FMUL R14, R8, R8 ;  /* 0x00000008080e7220 */ /* 0x000fe20000400000 */
[----:B------:R-:W-:-:S04]  /*05e0*/  FMUL R15, R7, R7 ;  /* 0x00000007070f7220 */ /* 0x000fc80000400000 */
[----:B------:R-:W-:-:S05]  /*05f0*/  FADD R9, R14, R15 ;  /* 0x0000000f0e097221 */ /* 0x000fca0000000000 */
[----:B------:R-:W-:Y:S01]  /*0600*/  FSETP.GT.AND P0, PT, R9, 4, PT ;  /* 0x408000000900780b */ /* 0x000fe20003f04000 */
[----:B------:R-:W-:-:S12]  /*0610*/  IMAD.MOV.U32 R9, RZ, RZ, R6 ;  /* 0x000000ffff097224 */ /* 0x000fd800078e0006 */
[----:B------:R-:W-:Y:S05]  /*0620*/  @P0 BRA `(.L_x_10) ;  /* 0x0000000000240947 */ /* 0x000fea0003800000 */
[----:B------:R-:W-:Y:S02]  /*0630*/  VIADD R17, R17, 0x1 ;  /* 0x0000000111117836 */ /* 0x000fe40000000000 */
[----:B------:R-:W-:Y:S01]  /*0640*/  FADD R10, R8, R8 ;  /* 0x00000008080a7221 */ /* 0x000fe20000000000 */
[----:B------:R-:W-:Y:S01]  /*0650*/  FADD R8, R14, -R15 ;  /* 0x8000000f0e087221 */ /* 0x000fe20000000000 */
[----:B------:R-:W-:Y:S01]  /*0660*/  VIADD R6, R6, 0x1 ;  /* 0x0000000106067836 */ /* 0x000fe20000000000 */
[----:B------:R-:W-:Y:S01]  /*0670*/  ISETP.NE.AND P0, PT, R17, RZ, PT ;  /* 0x000000ff1100720c */ /* 0x000fe20003f05270 */
[----:B------:R-:W-:Y:S01]  /*0680*/  FFMA R7, R10, R7, R13 ;  /* 0x000000070a077223 */ /* 0x000fe2000000000d */
[----:B------:R-:W-:-:S11]  /*0690*/  FADD R8, R11, R8 ;  /* 0x000000080b087221 */ /* 0x000fd60000000000 */
[----:B------:R-:W-:Y:S05]  /*06a0*/  @P0 BRA `(.L_x_11) ;  /* 0xfffffffc00c80947 */ /* 0x000fea000383ffff */
[----:B-1----:R-:W-:-:S07]  /*06b0*/  MOV R9, R16 ;  /* 0x0000001000097202 */ /* 0x002fce0000000f00 */
.L_x_10:
[----:B------:R-:W-:Y:S05]  /*06c0*/  BSYNC.RECONVERGENT B1 ;  /* 0x0000000000017941 */ /* 0x000fea0003800200 */
.L_x_9:
[----:B------:R-:W0:Y:S01]  /*06d0*/  LDC.64 R6, c[0x0][0x390] ;  /* 0x0000e400ff067b82 */ /* 0x000e220000000a00 */
[----:B------:R-:W2:Y:S01]  /*06e0*/  LDCU UR7, c[0x0][0x398] ;  /* 0x00007300ff0777ac */ /* 0x000ea20008000800 */
[----:B------:R-:W-:Y:S01]  /*06f0*/  LEA.HI.SX32 R11, R12, R3, 0x1e ;  /* 0x000000030c0b7211 */ /* 0x000fe200078ff2ff */
[----:B------:R-:W-:-:S05]  /*0700*/  VIADD R3, R3, UR4 ;  /* 0x0000000403037c36 */ /* 0x000fca0008000000 */
[----:B--2---:R-:W-:Y:S01]  /*0710*/  ISETP.GE.AND P0, PT, R3, UR7, PT ;  /* 0x0000000703007c0c */ /* 0x004fe2000bf06270 */
[----:B0-----:R-:W-:-:S05]  /*0720*/  IMAD.WIDE R6, R11, 0x4, R6 ;  /* 0x000000040b067825 */ /* 0x001fca00078e0206 */
[----:B------:R0:W-:Y:S07]  /*0730*/  STG.E desc[UR8][R6.64], R9 ;  /* 0x0000000906007986 */ /* 0x0001ee000c101908 */
[----:B------:R-:W-:Y:S05]  /*0740*/  @!P0 BRA `(.L_x_12) ;  /* 0xfffffffc007c8947 */ /* 0x000fea000383ffff */
.L_x_8:
[----:B------:R-:W-:Y:S05]  /*0750*/  BSYNC.RECONVERGENT B0 ;  /* 0x0000000000007941 */ /* 0x000fea0003800200 */
.L_x_7:
[----:B------:R-:W2:Y:S01]  /*0760*/  LDCU UR7, c[0x0][0x39c] ;  /* 0x00007380ff0777ac */ /* 0x000ea20008000800 */
[----:B------:R-:W-:-:S05]  /*0770*/  VIADD R4, R4, UR5 ;  /* 0x0000000504047c36 */ /* 0x000fca0008000000 */
[----:B--2---:R-:W-:-:S13]  /*0780*/  ISETP.GE.AND P0, PT, R4, UR7, PT ;  /* 0x0000000704007c0c */ /* 0x004fda000bf06270 */
[----:B------:R-:W-:Y:S05]  /*0790*/  @!P0 BRA `(.L_x_6) ;  /* 0xfffffffc00408947 */ /* 0x000fea000383ffff */
[----:B------:R-:W-:Y:S05]  /*07a0*/  EXIT ;  /* 0x000000000000794d */ /* 0x000fea0003800000 */
        .weak           $__internal_0_$__cuda_sm3x_div_rn_noftz_f32_slowpath
        .type           $__internal_0_$__cuda_sm3x_div_rn_noftz_f32_slowpath,@function
        .size           $__internal_0_$__cuda_sm3x_div_rn_noftz_f32_slowpath,(.L_x_22 - $__internal_0_$__cuda_sm3x_div_rn_noftz_f32_slowpath)
$__internal_0_$__cuda_sm3x_div_rn_noftz_f32_slowpath:
[----:B------:R-:W-:Y:S02]  /*07b0*/  SHF.R.U32.HI R9, RZ, 0x17, R3 ;  /* 0x00000017ff097819 */ /* 0x000fe40000011603 */
[----:B------:R-:W-:Y:S02]  /*07c0*/  SHF.R.U32.HI R8, RZ, 0x17, R0 ;  /* 0x00000017ff087819 */ /* 0x000fe40000011600 */
[----:B------:R-:W-:Y:S02]  /*07d0*/  LOP3.LUT R14, R9, 0xff, RZ, 0xc0, !PT ;  /* 0x000000ff090e7812 */ /* 0x000fe400078ec0ff */
[----:B------:R-:W-:-:S03]  /*07e0*/  LOP3.LUT R12, R8, 0xff, RZ, 0xc0, !PT ;  /* 0x000000ff080c7812 */ /* 0x000fc600078ec0ff */
[----:B------:R-:W-:Y:S02]  /*07f0*/  VIADD R10, R14, 0xffffffff ;  /* 0xffffffff0e0a7836 */ /* 0x000fe40000000000 */
[----:B------:R-:W-:-:S03]  /*0800*/  VIADD R9, R12, 0xffffffff ;  /* 0xffffffff0c097836 */ /* 0x000fc60000000000 */
[----:B------:R-:W-:-:S04]  /*0810*/  ISETP.GT.U32.AND P0, PT, R10, 0xfd, PT ;  /* 0x000000fd0a00780c */ /* 0x000fc80003f04070 */
[----:B------:R-:W-:-:S13]  /*0820*/  ISETP.GT.U32.OR P0, PT, R9, 0xfd, P0 ;  /* 0x000000fd0900780c */ /* 0x000fda0000704470 */
[----:B------:R-:W-:Y:S01]  /*0830*/  @!P0 MOV R8, RZ ;  /* 0x000000ff00088202 */ /* 0x000fe20000000f00 */
[----:B------:R-:W-:Y:S06]  /*0840*/  @!P0 BRA `(.L_x_13) ;  /* 0x00000000005c8947 */ /* 0x000fec0003800000 */
[----:B------:R-:W-:Y:S02]  /*0850*/  FSETP.GTU.FTZ.AND P0, PT, |R0|, +INF , PT ;  /* 0x7f8000000000780b */ /* 0x000fe40003f1c200 */
[----:B------:R-:W-:-:S04]  /*0860*/  FSETP.GTU.FTZ.AND P1, PT, |R3|, +INF , PT ;  /* 0x7f8000000300780b */ /* 0x000fc80003f3c200 */
[----:B------:R-:W-:-:S13]  /*0870*/  PLOP3.LUT P0, PT, P0, P1, PT, 0xf8, 0x8f ;  /* 0x00000000008f781c */ /* 0x000fda0000703f70 */
[----:B------:R-:W-:Y:S05]  /*0880*/  @P0 BRA `(.L_x_14) ;  /* 0x0000000400440947 */ /* 0x000fea0003800000 */
[----:B------:R-:W-:-:S13]  /*0890*/  LOP3.LUT P0, RZ, R3, 0x7fffffff, R0, 0xc8, !PT ;  /* 0x7fffffff03ff7812 */ /* 0x000fda000780c800 */
[----:B------:R-:W-:Y:S05]  /*08a0*/  @!P0 BRA `(.L_x_15) ;  /* 0x0000000400348947 */ /* 0x000fea0003800000 */
[C---:B------:R-:W-:Y:S02]  /*08b0*/  FSETP.NEU.FTZ.AND P2, PT, |R0|.reuse, +INF , PT ;  /* 0x7f8000000000780b */ /* 0x040fe40003f5d200 */
[----:B------:R-:W-:Y:S02]  /*08c0*/  FSETP.NEU.FTZ.AND P1, PT, |R3|, +INF , PT ;  /* 0x7f8000000300780b */ /* 0x000fe40003f3d200 */
[----:B------:R-:W-:-:S11]  /*08d0*/  FSETP.NEU.FTZ.AND P0, PT, |R0|, +INF , PT ;  /* 0x7f8000000000780b */ /* 0x000fd60003f1d200 */
[----:B------:R-:W-:Y:S05]  /*08e0*/  @!P1 BRA !P2, `(.L_x_15) ;  /* 0x0000000400249947 */ /* 0x000fea0005000000 */
[----:B------:R-:W-:-:S04]  /*08f0*/  LOP3.LUT P2, RZ, R0, 0x7fffffff, RZ, 0xc0, !PT ;  /* 0x7fffffff00ff7812 */ /* 0x000fc8000784c0ff */
[----:B------:R-:W-:-:S13]  /*0900*/  PLOP3.LUT P1, PT, P1, P2, PT, 0x2f, 0xf2 ;  /* 0x0000000000f2781c */ /* 0x000fda0000f24577 */
[----:B------:R-:W-:Y:S05]  /*0910*/  @P1 BRA `(.L_x_16) ;  /* 0x0000000400101947 */ /* 0x000fea0003800000 */
[----:B------:R-:W-:-:S04]  /*0920*/  LOP3.LUT P1, RZ, R3, 0x7fffffff, RZ, 0xc0, !PT ;  /* 0x7fffffff03ff7812 */ /* 0x000fc8000782c0ff */
[----:B------:R-:W-:-:S13]  /*0930*/  PLOP3.LUT P0, PT, P0, P1, PT, 0x2f, 0xf2 ;  /* 0x0000000000f2781c */ /* 0x000fda0000702577 */
[----:B------:R-:W-:Y:S05]  /*0940*/  @P0 BRA `(.L_x_17) ;  /* 0x0000000000f80947 */ /* 0x000fea0003800000 */
[----:B------:R-:W-:Y:S02]  /*0950*/  ISETP.GE.AND P0, PT, R9, RZ, PT ;  /* 0x000000ff0900720c */ /* 0x000fe40003f06270 */
[----:B------:R-:W-:-:S11]  /*0960*/  ISETP.GE.AND P1, PT, R10, RZ, PT ;  /* 0x000000ff0a00720c */ /* 0x000fd60003f26270 */
[----:B------:R-:W-:Y:S02]  /*0970*/  @P0 IMAD.MOV.U32 R8, RZ, RZ, RZ ;  /* 0x000000ffff080224 */ /* 0x000fe400078e00ff */
[----:B------:R-:W-:Y:S01]  /*0980*/  @!P0 FFMA R0, R0, 1.84467440737095516160e+19, RZ ;  /* 0x5f80000000008823 */ /* 0x000fe200000000ff */
[----:B------:R-:W-:Y:S02]  /*0990*/  @!P0 IMAD.MOV.U32 R8, RZ, RZ, -0x40 ;  /* 0xffffffc0ff088424 */ /* 0x000fe400078e00ff */
[----:B------:R-:W-:Y:S02]  /*09a0*/  @!P1 FFMA R3, R3, 1.84467440737095516160e+19, RZ ;  /* 0x5f80000003039823 */ /* 0x000fe400000000ff */
[----:B------:R-:W-:-:S07]  /*09b0*/  @!P1 VIADD R8, R8, 0x40 ;  /* 0x0000004008089836 */ /* 0x000fce0000000000 */
.L_x_13:
[----:B------:R-:W-:-:S04]  /*09c0*/  LEA R10, R14, 0xc0800000, 0x17 ;  /* 0xc08000000e0a7811 */ /* 0x000fc800078eb8ff */
[----:B------:R-:W-:Y:S01]  /*09d0*/  IADD3 R10, PT, PT, -R10, R3, RZ ;  /* 0x000000030a0a7210 */ /* 0x000fe20007ffe1ff */
[----:B------:R-:W-:-:S03]  /*09e0*/  VIADD R3, R12, 0xffffff81 ;  /* 0xffffff810c037836 */ /* 0x000fc60000000000 */
[----:B------:R-:W0:Y:S01]  /*09f0*/  MUFU.RCP R9, R10 ;  /* 0x0000000a00097308 */ /* 0x000e220000001000 */
[----:B------:R-:W-:Y:S01]  /*0a00*/  FADD.FTZ R11, -R10, -RZ ;  /* 0x800000ff0a0b7221 */ /* 0x000fe20000010100 */
[----:B------:R-:W-:-:S03]  /*0a10*/  IMAD R0, R3, -0x800000, R0 ;  /* 0xff80000003007824 */ /* 0x000fc600078e0200 */
[----:B0-----:R-:W-:-:S04]  /*0a20*/  FFMA R12, R9, R11, 1 ;  /* 0x3f800000090c7423 */ /* 0x001fc8000000000b */
[----:B------:R-:W-:-:S04]  /*0a30*/  FFMA R16, R9, R12, R9 ;  /* 0x0000000c09107223 */ /* 0x000fc80000000009 */
[----:B------:R-:W-:-:S04]  /*0a40*/  FFMA R9, R0, R16, RZ ;  /* 0x0000001000097223 */ /* 0x000fc800000000ff */
[----:B------:R-:W-:-:S04]  /*0a50*/  FFMA R12, R11, R9, R0 ;  /* 0x000000090b0c7223 */ /* 0x000fc80000000000 */
[----:B------:R-:W-:Y:S01]  /*0a60*/  FFMA R13, R16, R12, R9 ;  /* 0x0000000c100d7223 */ /* 0x000fe20000000009 */
[----:B------:R-:W-:-:S03]  /*0a70*/  IADD3 R9, PT, PT, R3, 0x7f, -R14 ;  /* 0x0000007f03097810 */ /* 0x000fc60007ffe80e */
[----:B------:R-:W-:Y:S02]  /*0a80*/  FFMA R12, R11, R13, R0 ;  /* 0x0000000d0b0c7223 */ /* 0x000fe40000000000 */
[----:B------:R-:W-:Y:S02]  /*0a90*/  IMAD.IADD R9, R9, 0x1, R8 ;  /* 0x0000000109097824 */ /* 0x000fe400078e0208 */
[----:B------:R-:W-:-:S05]  /*0aa0*/  FFMA R0, R16, R12, R13 ;  /* 0x0000000c10007223 */ /* 0x000fca000000000d */
[----:B------:R-:W-:-:S04]  /*0ab0*/  SHF.R.U32.HI R3, RZ, 0x17, R0 ;  /* 0x00000017ff037819 */ /* 0x000fc80000011600 */
[----:B------:R-:W-:-:S05]  /*0ac0*/  LOP3.LUT R3, R3, 0xff, RZ, 0xc0, !PT ;  /* 0x000000ff03037812 */ /* 0x000fca00078ec0ff */
[----:B------:R-:W-:-:S05]  /*0ad0*/  IMAD.IADD R11, R3, 0x1, R9 ;  /* 0x00000001030b7824 */ /* 0x000fca00078e0209 */
[----:B------:R-:W-:-:S04]  /*0ae0*/  IADD3 R3, PT, PT, R11, -0x1, RZ ;  /* 0xffffffff0b037810 */ /* 0x000fc80007ffe0ff */
[----:B------:R-:W-:-:S13]  /*0af0*/  ISETP.GE.U32.AND P0, PT, R3, 0xfe, PT ;  /* 0x000000fe0300780c */ /* 0x000fda0003f06070 */
[----:B------:R-:W-:Y:S05]  /*0b00*/  @!P0 BRA `(.L_x_18) ;  /* 0x0000000000808947 */ /* 0x000fea0003800000 */
[----:B------:R-:W-:-:S13]  /*0b10*/  ISETP.GT.AND P0, PT, R11, 0xfe, PT ;  /* 0x000000fe0b00780c */ /* 0x000fda0003f04270 */
[----:B------:R-:W-:Y:S05]  /*0b20*/  @P0 BRA `(.L_x_19) ;  /* 0x00000000006c0947 */ /* 0x000fea0003800000 */
[----:B------:R-:W-:-:S13]  /*0b30*/  ISETP.GE.AND P0, PT, R11, 0x1, PT ;  /* 0x000000010b00780c */ /* 0x000fda0003f06270 */
[----:B------:R-:W-:Y:S05]  /*0b40*/  @P0 BRA `(.L_x_20) ;  /* 0x0000000000980947 */ /* 0x000fea0003800000 */
[----:B------:R-:W-:Y:S02]  /*0b50*/  ISETP.GE.AND P0, PT, R11, -0x18, PT ;  /* 0xffffffe80b00780c */ /* 0x000fe40003f06270 */
[----:B------:R-:W-:-:S11]  /*0b60*/  LOP3.LUT R0, R0, 0x80000000, RZ, 0xc0, !PT ;  /* 0x8000000000007812 */ /* 0x000fd600078ec0ff */
[----:B------:R-:W-:Y:S05]  /*0b70*/  @!P0 BRA `(.L_x_20) ;  /* 0x00000000008c8947 */ /* 0x000fea0003800000 */
[CCC-:B------:R-:W-:Y:S01]  /*0b80*/  FFMA.RZ R3, R16.reuse, R12.reuse, R13.reuse ;  /* 0x0000000c10037223 */ /* 0x1c0fe2000000c00d */
[C---:B------:R-:W-:Y:S02]  /*0b90*/  VIADD R10, R11.reuse, 0x20 ;  /* 0x000000200b0a7836 */ /* 0x040fe40000000000 */
[CCC-:B------:R-:W-:Y:S01]  /*0ba0*/  FFMA.RM R8, R16.reuse, R12.reuse, R13.reuse ;  /* 0x0000000c10087223 */ /* 0x1c0fe2000000400d */
[----:B------:R-:W-:Y:S02]  /*0bb0*/  ISETP.NE.AND P2, PT, R11, RZ, PT ;  /* 0x000000ff0b00720c */ /* 0x000fe40003f45270 */
[----:B------:R-:W-:Y:S01]  /*0bc0*/  LOP3.LUT R9, R3, 0x7fffff, RZ, 0xc0, !PT ;  /* 0x007fffff03097812 */ /* 0x000fe200078ec0ff */
[----:B------:R-:W-:Y:S01]  /*0bd0*/  FFMA.RP R3, R16, R12, R13 ;  /* 0x0000000c10037223 */ /* 0x000fe2000000800d */
[----:B------:R-:W-:Y:S01]  /*0be0*/  ISETP.NE.AND P1, PT, R11, RZ, PT ;  /* 0x000000ff0b00720c */ /* 0x000fe20003f25270 */
[----:B------:R-:W-:Y:S01]  /*0bf0*/  IMAD.MOV R11, RZ, RZ, -R11 ;  /* 0x000000ffff0b7224 */ /* 0x000fe200078e0a0b */
[----:B------:R-:W-:-:S02]  /*0c00*/  LOP3.LUT R9, R9, 0x800000, RZ, 0xfc, !PT ;  /* 0x0080000009097812 */ /* 0x000fc400078efcff */
[----:B------:R-:W-:Y:S02]  /*0c10*/  FSETP.NEU.FTZ.AND P0, PT, R3, R8, PT ;  /* 0x000000080300720b */ /* 0x000fe40003f1d000 */
[----:B------:R-:W-:Y:S02]  /*0c20*/  SHF.L.U32 R10, R9, R10, RZ ;  /* 0x0000000a090a7219 */ /* 0x000fe400000006ff */
[----:B------:R-:W-:Y:S02]  /*0c30*/  SEL R8, R11, RZ, P2 ;  /* 0x000000ff0b087207 */ /* 0x000fe40001000000 */
[----:B------:R-:W-:Y:S02]  /*0c40*/  ISETP.NE.AND P1, PT, R10, RZ, P1 ;  /* 0x000000ff0a00720c */ /* 0x000fe40000f25270 */
[----:B------:R-:W-:Y:S02]  /*0c50*/  SHF.R.U32.HI R8, RZ, R8, R9 ;  /* 0x00000008ff087219 */ /* 0x000fe40000011609 */
[----:B------:R-:W-:-:S02]  /*0c60*/  PLOP3.LUT P0, PT, P0, P1, PT, 0xf8, 0x8f ;  /* 0x00000000008f781c */ /* 0x000fc40000703f70 */
[----:B------:R-:W-:Y:S02]  /*0c70*/  SHF.R.U32.HI R10, RZ, 0x1, R8 ;  /* 0x00000001ff0a7819 */ /* 0x000fe40000011608 */
[----:B------:R-:W-:-:S04]  /*0c80*/  SEL R3, RZ, 0x1, !P0 ;  /* 0x00000001ff037807 */ /* 0x000fc80004000000 */
[----:B------:R-:W-:-:S04]  /*0c90*/  LOP3.LUT R3, R3, 0x1, R10, 0xf8, !PT ;  /* 0x0000000103037812 */ /* 0x000fc800078ef80a */
[----:B------:R-:W-:-:S05]  /*0ca0*/  LOP3.LUT R3, R3, R8, RZ, 0xc0, !PT ;  /* 0x0000000803037212 */ /* 0x000fca00078ec0ff */
[----:B------:R-:W-:-:S05]  /*0cb0*/  IMAD.IADD R3, R10, 0x1, R3 ;  /* 0x000000010a037824 */ /* 0x000fca00078e0203 */
[----:B------:R-:W-:Y:S01]  /*0cc0*/  LOP3.LUT R0, R3, R0, RZ, 0xfc, !PT ;  /* 0x0000000003007212 */ /* 0x000fe200078efcff */
[----:B------:R-:W-:Y:S06]  /*0cd0*/  BRA `(.L_x_20) ;  /* 0x0000000000347947 */ /* 0x000fec0003800000 */
.L_x_19:
[----:B------:R-:W-:-:S04]  /*0ce0*/  LOP3.LUT R0, R0, 0x80000000, RZ, 0xc0, !PT ;  /* 0x8000000000007812 */ /* 0x000fc800078ec0ff */
[----:B------:R-:W-:Y:S01]  /*0cf0*/  LOP3.LUT R0, R0, 0x7f800000, RZ, 0xfc, !PT ;  /* 0x7f80000000007812 */ /* 0x000fe200078efcff */
[----:B------:R-:W-:Y:S06]  /*0d00*/  BRA `(.L_x_20) ;  /* 0x0000000000287947 */ /* 0x000fec0003800000 */
.L_x_18:
[----:B------:R-:W-:Y:S01]  /*0d10*/  LEA R0, R9, R0, 0x17 ;  /* 0x0000000009007211 */ /* 0x000fe200078eb8ff */
[----:B------:R-:W-:Y:S06]  /*0d20*/  BRA `(.L_x_20) ;  /* 0x0000000000207947 */ /* 0x000fec0003800000 */
.L_x_17:
[----:B------:R-:W-:-:S04]  /*0d30*/  LOP3.LUT R0, R3, 0x80000000, R0, 0x48, !PT ;  /* 0x8000000003007812 */ /* 0x000fc800078e4800 */
[----:B------:R-:W-:Y:S01]  /*0d40*/  LOP3.LUT R0, R0, 0x7f800000, RZ, 0xfc, !PT ;  /* 0x7f80000000007812 */ /* 0x000fe200078efcff */
[----:B------:R-:W-:Y:S06]  /*0d50*/  BRA `(.L_x_20) ;  /* 0x0000000000147947 */ /* 0x000fec0003800000 */
.L_x_16:
[----:B------:R-:W-:Y:S01]  /*0d60*/  LOP3.LUT R0, R3, 0x80000000, R0, 0x48, !PT ;  /* 0x8000000003007812 */ /* 0x000fe200078e4800 */
[----:B------:R-:W-:Y:S06]  /*0d70*/  BRA `(.L_x_20) ;  /* 0x00000000000c7947 */ /* 0x000fec0003800000 */
.L_x_15:
[----:B------:R-:W0:Y:S01]  /*0d80*/  MUFU.RSQ R0, -QNAN ;  /* 0xffc0000000007908 */ /* 0x000e220000001400 */
[----:B------:R-:W-:Y:S05]  /*0d90*/  BRA `(.L_x_20) ;  /* 0x0000000000047947 */ /* 0x000fea0003800000 */
.L_x_14:
[----:B------:R-:W-:-:S07]  /*0da0*/  FADD.FTZ R0, R0, R3 ;  /* 0x0000000300007221 */ /* 0x000fce0000010000 */
.L_x_20:
[----:B------:R-:W-:Y:S02]  /*0db0*/  IMAD.MOV.U32 R8, RZ, RZ, R6 ;  /* 0x000000ffff087224 */ /* 0x000fe400078e0006 */
[----:B------:R-:W-:-:S04]  /*0dc0*/  IMAD.MOV.U32 R9, RZ, RZ, 0x0 ;  /* 0x00000000ff097424 */ /* 0x000fc800078e00ff */
[----:B0-----:R-:W-:Y:S05]  /*0dd0*/  RET.REL.NODEC R8 `(_Z12mandelKernelffffPiiiii) ;  /* 0xfffffff008887950 */ /* 0x001fea0003c3ffff */
.L_x_21:
[----:B------:R-:W-:-:S00]  /*0de0*/  BRA `(.L_x_21) ;  /* 0xfffffffc00fc7947 */ /* 0x000fc0000383ffff */
[----:B------:R-:W-:-:S00]  /*0df0*/  NOP ;  /* 0x0000000000007918 */ /* 0x000fc00000000000 */
        /* <DEDUP_REMOVED lines=8> */
.L_x_22:


//--------------------- .nv.shared.reserved.0     --------------------------
	.section	.nv.shared.reserved.0,"aw",@nobits
	.weak		__nv_reservedSMEM_offset_0_alias
	.size		__nv_reservedSMEM_offset_0_alias, 0, 64
	.other		__nv_reservedSMEM_offset_0_alias,@"STO_CUDA_RESERVED_SHARED STV_DEFAULT"
__nv_reservedSMEM_offset_0_alias:
	.zero		0
	.zero		64


//--------------------- .nv.constant0._Z12mandelKernelffffPiiiii --------------------------
	.section	.nv.constant0._Z12mandelKernelffffPiiiii,"a",@progbits
	.sectionflags	@""
	.align	4
.nv.constant0._Z12mandelKernelffffPiiiii:
	.zero		936


//--------------------- SYMBOLS --------------------------

	.type		.nv.reservedSmem.offset0,@object
	.size		.nv.reservedSmem.offset0,0x4
